	.headerflags	@"EF_CUDA_TEXMODE_UNIFIED EF_CUDA_64BIT_ADDRESS EF_CUDA_ACCELERATORS EF_CUDA_SM90 EF_CUDA_VIRTUAL_SM(EF_CUDA_SM90)"
	.elftype	@"ET_EXEC"


//--------------------- .nv.info                  --------------------------
	.section	.nv.info,"",@"SHT_CUDA_INFO"
	.align	4


	//----- nvinfo : EIATTR_REGCOUNT
	.align		4
        /*0000*/ 	.byte	0x04, 0x2f
        /*0002*/ 	.short	(.L_1 - .L_0)
	.align		4
.L_0:
        /*0004*/ 	.word	index@(triton_poi_fused_convolution_51)
        /*0008*/ 	.word	0x0000000c


	//----- nvinfo : EIATTR_MIN_STACK_SIZE
	.align		4
.L_1:
        /*000c*/ 	.byte	0x04, 0x12
        /*000e*/ 	.short	(.L_3 - .L_2)
	.align		4
.L_2:
        /*0010*/ 	.word	index@(triton_poi_fused_convolution_51)
        /*0014*/ 	.word	0x00000000


	//----- nvinfo : EIATTR_FRAME_SIZE
	.align		4
.L_3:
        /*0018*/ 	.byte	0x04, 0x11
        /*001a*/ 	.short	(.L_5 - .L_4)
	.align		4
.L_4:
        /*001c*/ 	.word	index@(triton_poi_fused_convolution_51)
        /*0020*/ 	.word	0x00000000


	//----- nvinfo : EIATTR_MIN_STACK_SIZE
	.align		4
.L_5:
        /*0024*/ 	.byte	0x04, 0x12
        /*0026*/ 	.short	(.L_7 - .L_6)
	.align		4
.L_6:
        /*0028*/ 	.word	index@(triton_poi_fused_convolution_51)
        /*002c*/ 	.word	0x00000000
.L_7:


//--------------------- .nv.info.triton_poi_fused_convolution_51 --------------------------
	.section	.nv.info.triton_poi_fused_convolution_51,"",@"SHT_CUDA_INFO"
	.sectionflags	@""
	.align	4


	//----- nvinfo : EIATTR_CUDA_API_VERSION
	.align		4
        /*0000*/ 	.byte	0x04, 0x37
        /*0002*/ 	.short	(.L_9 - .L_8)
.L_8:
        /*0004*/ 	.word	0x0000007c


	//----- nvinfo : EIATTR_KPARAM_INFO
	.align		4
.L_9:
        /*0008*/ 	.byte	0x04, 0x17
        /*000a*/ 	.short	(.L_11 - .L_10)
.L_10:
        /*000c*/ 	.word	0x00000000
        /*0010*/ 	.short	0x0002
        /*0012*/ 	.short	0x0010
        /*0014*/ 	.byte	0x00, 0xf0, 0x11, 0x00


	//----- nvinfo : EIATTR_KPARAM_INFO
	.align		4
.L_11:
        /*0018*/ 	.byte	0x04, 0x17
        /*001a*/ 	.short	(.L_13 - .L_12)
.L_12:
        /*001c*/ 	.word	0x00000000
        /*0020*/ 	.short	0x0001
        /*0022*/ 	.short	0x0008
        /*0024*/ 	.byte	0x00, 0xf4, 0x21, 0x00


	//----- nvinfo : EIATTR_KPARAM_INFO
	.align		4
.L_13:
        /*0028*/ 	.byte	0x04, 0x17
        /*002a*/ 	.short	(.L_15 - .L_14)
.L_14:
        /*002c*/ 	.word	0x00000000
        /*0030*/ 	.short	0x0000
        /*0032*/ 	.short	0x0000
        /*0034*/ 	.byte	0x00, 0xf4, 0x21, 0x00


	//----- nvinfo : EIATTR_SPARSE_MMA_MASK
	.align		4
.L_15:
        /*0038*/ 	.byte	0x03, 0x50
        /*003a*/ 	.short	0x0000


	//----- nvinfo : EIATTR_MAXREG_COUNT
	.align		4
        /*003c*/ 	.byte	0x03, 0x1b
        /*003e*/ 	.short	0x00ff


	//----- nvinfo : EIATTR_EXIT_INSTR_OFFSETS
	.align		4
        /*0040*/ 	.byte	0x04, 0x1c
        /*0042*/ 	.short	(.L_17 - .L_16)


	//   ....[0]....
.L_16:
        /*0044*/ 	.word	0x00000150


	//   ....[1]....
        /*0048*/ 	.word	0x00000170


	//----- nvinfo : EIATTR_REQNTID
	.align		4
.L_17:
        /*004c*/ 	.byte	0x04, 0x10
        /*004e*/ 	.short	(.L_19 - .L_18)
.L_18:
        /*0050*/ 	.word	0x00000080
        /*0054*/ 	.word	0x00000001
        /*0058*/ 	.word	0x00000001


	//----- nvinfo : EIATTR_CBANK_PARAM_SIZE
	.align		4
.L_19:
        /*005c*/ 	.byte	0x03, 0x19
        /*005e*/ 	.short	0x0014


	//----- nvinfo : EIATTR_PARAM_CBANK
	.align		4
        /*0060*/ 	.byte	0x04, 0x0a
        /*0062*/ 	.short	(.L_21 - .L_20)
	.align		4
.L_20:
        /*0064*/ 	.word	index@(.nv.constant0.triton_poi_fused_convolution_51)
        /*0068*/ 	.short	0x0210
        /*006a*/ 	.short	0x0014


	//----- nvinfo : EIATTR_SW_WAR
	.align		4
.L_21:
        /*006c*/ 	.byte	0x04, 0x36
        /*006e*/ 	.short	(.L_23 - .L_22)
.L_22:
        /*0070*/ 	.word	0x00000008
.L_23:


//--------------------- .nv.callgraph             --------------------------
	.section	.nv.callgraph,"",@"SHT_CUDA_CALLGRAPH"
	.align	4
	.sectionentsize	8
	.align		4
        /*0000*/ 	.word	0x00000000
	.align		4
        /*0004*/ 	.word	0xffffffff
	.align		4
        /*0008*/ 	.word	0x00000000
	.align		4
        /*000c*/ 	.word	0xfffffffe
	.align		4
        /*0010*/ 	.word	0x00000000
	.align		4
        /*0014*/ 	.word	0xfffffffd
	.align		4
        /*0018*/ 	.word	0x00000000
	.align		4
        /*001c*/ 	.word	0xfffffffc


//--------------------- .text.triton_poi_fused_convolution_51 --------------------------
	.section	.text.triton_poi_fused_convolution_51,"ax",@progbits
	.align	128
        .global         triton_poi_fused_convolution_51
        .type           triton_poi_fused_convolution_51,@function
        .size           triton_poi_fused_convolution_51,(.L_x_1 - triton_poi_fused_convolution_51)
        .other          triton_poi_fused_convolution_51,@"STO_CUDA_ENTRY STV_DEFAULT"
triton_poi_fused_convolution_51:
.text.triton_poi_fused_convolution_51:
[----:B------:R-:W0:Y:S02]  /*0000*/  LDC R1, c[0x0][0x28] ;  /* 0x00000a00ff017b82 */ /* 0x000e240000000800 */
[----:B------:R-:W1:Y:S01]  /*0010*/  S2R R0, SR_TID.X ;  /* 0x0000000000007919 */ /* 0x000e620000002100 */
[----:B------:R-:W2:Y:S01]  /*0020*/  LDC.64 R2, c[0x0][0x210] ;  /* 0x00008400ff027b82 */ /* 0x000ea20000000a00 */
[----:B------:R-:W-:Y:S01]  /*0030*/  ULDC.64 UR4, c[0x0][0x208] ;  /* 0x0000820000047ab9 */ /* 0x000fe20000000a00 */
[----:B------:R-:W3:Y:S06]  /*0040*/  S2R R7, SR_CTAID.X ;  /* 0x0000000000077919 */ /* 0x000eec0000002500 */
[----:B------:R-:W4:Y:S01]  /*0050*/  LDC.64 R4, c[0x0][0x218] ;  /* 0x00008600ff047b82 */ /* 0x000f220000000a00 */
[----:B-1----:R-:W-:-:S02]  /*0060*/  LOP3.LUT R0, R0, 0x7f, RZ, 0xc0, !PT ;  /* 0x0000007f00007812 */ /* 0x002fc400078ec0ff */
[----:B---3--:R-:W-:-:S03]  /*0070*/  SHF.R.S32.HI R6, RZ, 0x18, R7 ;  /* 0x00000018ff067819 */ /* 0x008fc60000011407 */
[----:B------:R-:W-:Y:S01]  /*0080*/  IMAD R7, R7, 0x80, R0 ;  /* 0x0000008007077824 */ /* 0x000fe200078e0200 */
[----:B------:R-:W-:-:S03]  /*0090*/  SGXT R0, R6, 0x1 ;  /* 0x000000010600781a */ /* 0x000fc60000000200 */
[C---:B--2---:R-:W-:Y:S01]  /*00a0*/  IMAD.WIDE R2, R7.reuse, 0x4, R2 ;  /* 0x0000000407027825 */ /* 0x044fe200078e0202 */
[----:B------:R-:W-:Y:S02]  /*00b0*/  ISETP.GE.AND P0, PT, R7, 0x600, PT ;  /* 0x000006000700780c */ /* 0x000fe40003f06270 */
[----:B------:R-:W-:-:S04]  /*00c0*/  LEA.HI R0, R0, R7, RZ, 0x6 ;  /* 0x0000000700007211 */ /* 0x000fc800078f30ff */
[----:B------:R-:W-:-:S05]  /*00d0*/  LOP3.LUT R0, R0, 0xffffffc0, RZ, 0xc0, !PT ;  /* 0xffffffc000007812 */ /* 0x000fca00078ec0ff */
[----:B------:R-:W-:Y:S01]  /*00e0*/  IMAD.IADD R9, R7, 0x1, -R0 ;  /* 0x0000000107097824 */ /* 0x000fe200078e0a00 */
[----:B------:R-:W-:Y:S01]  /*00f0*/  HFMA2.MMA R0, -RZ, RZ, 0, 0 ;  /* 0x00000000ff007435 */ /* 0x000fe200000001ff */
[----:B------:R-:W-:Y:S02]  /*0100*/  IMAD.MOV.U32 R7, RZ, RZ, RZ ;  /* 0x000000ffff077224 */ /* 0x000fe400078e00ff */
[----:B----4-:R-:W-:-:S05]  /*0110*/  IMAD.WIDE R4, R9, 0x4, R4 ;  /* 0x0000000409047825 */ /* 0x010fca00078e0204 */
[----:B------:R-:W2:Y:S04]  /*0120*/  @!P0 LDG.E.EL R7, desc[UR4][R4.64] ;  /* 0x0000000404078981 */ /* 0x000ea8000c2e1900 */
[----:B------:R-:W2:Y:S02]  /*0130*/  @!P0 LDG.E R0, desc[UR4][R2.64] ;  /* 0x0000000402008981 */ /* 0x000ea4000c1e1900 */
[----:B--2---:R-:W-:Y:S01]  /*0140*/  FADD R7, R7, R0 ;  /* 0x0000000007077221 */ /* 0x004fe20000000000 */
[----:B------:R-:W-:Y:S06]  /*0150*/  @P0 EXIT ;  /* 0x000000000000094d */ /* 0x000fec0003800000 */
[----:B------:R-:W-:Y:S01]  /*0160*/  STG.E desc[UR4][R2.64], R7 ;  /* 0x0000000702007986 */ /* 0x000fe2000c101904 */
[----:B------:R-:W-:Y:S05]  /*0170*/  EXIT ;  /* 0x000000000000794d */ /* 0x000fea0003800000 */
.L_x_0:
[----:B------:R-:W-:-:S00]  /*0180*/  BRA `(.L_x_0) ;  /* 0xfffffffc00fc7947 */ /* 0x000fc0000383ffff */
[----:B------:R-:W-:-:S00]  /*0190*/  NOP ;  /* 0x0000000000007918 */ /* 0x000fc00000000000 */
        /* <DEDUP_REMOVED lines=14> */
.L_x_1:


//--------------------- .nv.constant0.triton_poi_fused_convolution_51 --------------------------
	.section	.nv.constant0.triton_poi_fused_convolution_51,"a",@progbits
	.sectionflags	@""
	.align	4
.nv.constant0.triton_poi_fused_convolution_51:
	.zero		548
